	.headerflags	@"EF_CUDA_TEXMODE_UNIFIED EF_CUDA_64BIT_ADDRESS EF_CUDA_ACCELERATORS EF_CUDA_SM90 EF_CUDA_VIRTUAL_SM(EF_CUDA_SM90)"
	.elftype	@"ET_EXEC"


//--------------------- .nv.info                  --------------------------
	.section	.nv.info,"",@"SHT_CUDA_INFO"
	.align	4


	//----- nvinfo : EIATTR_REGCOUNT
	.align		4
        /*0000*/ 	.byte	0x04, 0x2f
        /*0002*/ 	.short	(.L_1 - .L_0)
	.align		4
.L_0:
        /*0004*/ 	.word	index@(triton_mm)
        /*0008*/ 	.word	0x00000048


	//----- nvinfo : EIATTR_MIN_STACK_SIZE
	.align		4
.L_1:
        /*000c*/ 	.byte	0x04, 0x12
        /*000e*/ 	.short	(.L_3 - .L_2)
	.align		4
.L_2:
        /*0010*/ 	.word	index@(triton_mm)
        /*0014*/ 	.word	0x00000000


	//----- nvinfo : EIATTR_FRAME_SIZE
	.align		4
.L_3:
        /*0018*/ 	.byte	0x04, 0x11
        /*001a*/ 	.short	(.L_5 - .L_4)
	.align		4
.L_4:
        /*001c*/ 	.word	index@(triton_mm)
        /*0020*/ 	.word	0x00000000


	//----- nvinfo : EIATTR_MIN_STACK_SIZE
	.align		4
.L_5:
        /*0024*/ 	.byte	0x04, 0x12
        /*0026*/ 	.short	(.L_7 - .L_6)
	.align		4
.L_6:
        /*0028*/ 	.word	index@(triton_mm)
        /*002c*/ 	.word	0x00000000
.L_7:


//--------------------- .nv.info.triton_mm        --------------------------
	.section	.nv.info.triton_mm,"",@"SHT_CUDA_INFO"
	.sectionflags	@""
	.align	4


	//----- nvinfo : EIATTR_CUDA_API_VERSION
	.align		4
        /*0000*/ 	.byte	0x04, 0x37
        /*0002*/ 	.short	(.L_9 - .L_8)
.L_8:
        /*0004*/ 	.word	0x0000007c


	//----- nvinfo : EIATTR_KPARAM_INFO
	.align		4
.L_9:
        /*0008*/ 	.byte	0x04, 0x17
        /*000a*/ 	.short	(.L_11 - .L_10)
.L_10:
        /*000c*/ 	.word	0x00000000
        /*0010*/ 	.short	0x0003
        /*0012*/ 	.short	0x0018
        /*0014*/ 	.byte	0x00, 0xf0, 0x11, 0x00


	//----- nvinfo : EIATTR_KPARAM_INFO
	.align		4
.L_11:
        /*0018*/ 	.byte	0x04, 0x17
        /*001a*/ 	.short	(.L_13 - .L_12)
.L_12:
        /*001c*/ 	.word	0x00000000
        /*0020*/ 	.short	0x0002
        /*0022*/ 	.short	0x0010
        /*0024*/ 	.byte	0x00, 0xf0, 0x21, 0x00


	//----- nvinfo : EIATTR_KPARAM_INFO
	.align		4
.L_13:
        /*0028*/ 	.byte	0x04, 0x17
        /*002a*/ 	.short	(.L_15 - .L_14)
.L_14:
        /*002c*/ 	.word	0x00000000
        /*0030*/ 	.short	0x0001
        /*0032*/ 	.short	0x0008
        /*0034*/ 	.byte	0x00, 0xf0, 0x21, 0x00


	//----- nvinfo : EIATTR_KPARAM_INFO
	.align		4
.L_15:
        /*0038*/ 	.byte	0x04, 0x17
        /*003a*/ 	.short	(.L_17 - .L_16)
.L_16:
        /*003c*/ 	.word	0x00000000
        /*0040*/ 	.short	0x0000
        /*0042*/ 	.short	0x0000
        /*0044*/ 	.byte	0x00, 0xf0, 0x21, 0x00


	//----- nvinfo : EIATTR_SPARSE_MMA_MASK
	.align		4
.L_17:
        /*0048*/ 	.byte	0x03, 0x50
        /*004a*/ 	.short	0x0000


	//----- nvinfo : EIATTR_MAXREG_COUNT
	.align		4
        /*004c*/ 	.byte	0x03, 0x1b
        /*004e*/ 	.short	0x00ff


	//----- nvinfo : EIATTR_EXIT_INSTR_OFFSETS
	.align		4
        /*0050*/ 	.byte	0x04, 0x1c
        /*0052*/ 	.short	(.L_19 - .L_18)


	//   ....[0]....
.L_18:
        /*0054*/ 	.word	0x00000040


	//   ....[1]....
        /*0058*/ 	.word	0x00001900


	//   ....[2]....
        /*005c*/ 	.word	0x00001930


	//----- nvinfo : EIATTR_MAX_THREADS
	.align		4
.L_19:
        /*0060*/ 	.byte	0x04, 0x05
        /*0062*/ 	.short	(.L_21 - .L_20)
.L_20:
        /*0064*/ 	.word	0x00000080
        /*0068*/ 	.word	0x00000001
        /*006c*/ 	.word	0x00000001


	//----- nvinfo : EIATTR_CBANK_PARAM_SIZE
	.align		4
.L_21:
        /*0070*/ 	.byte	0x03, 0x19
        /*0072*/ 	.short	0x001c


	//----- nvinfo : EIATTR_PARAM_CBANK
	.align		4
        /*0074*/ 	.byte	0x04, 0x0a
        /*0076*/ 	.short	(.L_23 - .L_22)
	.align		4
.L_22:
        /*0078*/ 	.word	index@(.nv.constant0.triton_mm)
        /*007c*/ 	.short	0x0210
        /*007e*/ 	.short	0x001c


	//----- nvinfo : EIATTR_SW_WAR
	.align		4
.L_23:
        /*0080*/ 	.byte	0x04, 0x36
        /*0082*/ 	.short	(.L_25 - .L_24)
.L_24:
        /*0084*/ 	.word	0x00000008
.L_25:


//--------------------- .nv.callgraph             --------------------------
	.section	.nv.callgraph,"",@"SHT_CUDA_CALLGRAPH"
	.align	4
	.sectionentsize	8
	.align		4
        /*0000*/ 	.word	0x00000000
	.align		4
        /*0004*/ 	.word	0xffffffff
	.align		4
        /*0008*/ 	.word	0x00000000
	.align		4
        /*000c*/ 	.word	0xfffffffe
	.align		4
        /*0010*/ 	.word	0x00000000
	.align		4
        /*0014*/ 	.word	0xfffffffd
	.align		4
        /*0018*/ 	.word	0x00000000
	.align		4
        /*001c*/ 	.word	0xfffffffc


//--------------------- .text.triton_mm           --------------------------
	.section	.text.triton_mm,"ax",@progbits
	.sectionflags	@"SHF_BARRIERS=1"
	.align	128
        .global         triton_mm
        .type           triton_mm,@function
        .size           triton_mm,(.L_x_2 - triton_mm)
        .other          triton_mm,@"STO_CUDA_ENTRY STV_DEFAULT"
triton_mm:
.text.triton_mm:
[----:B------:R-:W1:Y:S02]  /*0000*/  LDC R1, c[0x0][0x28] ;  /* 0x00000a00ff017b82 */ /* 0x000e640000000800 */
[----:B------:R-:W2:Y:S02]  /*0010*/  LDC R39, c[0x0][0x228] ;  /* 0x00008a00ff277b82 */ /* 0x000ea40000000800 */
[----:B--2---:R-:W-:-:S05]  /*0020*/  IMAD R0, R39, 0xc00, RZ ;  /* 0x00000c0027007824 */ /* 0x004fca00078e02ff */
[----:B------:R-:W-:-:S13]  /*0030*/  ISETP.NE.AND P0, PT, R0, RZ, PT ;  /* 0x000000ff0000720c */ /* 0x000fda0003f05270 */
[----:B------:R-:W-:Y:S05]  /*0040*/  @!P0 EXIT ;  /* 0x000000000000894d */ /* 0x000fea0003800000 */
[----:B------:R-:W2:Y:S01]  /*0050*/  S2R R5, SR_CTAID.X ;  /* 0x0000000000057919 */ /* 0x000ea20000002500 */
[----:B------:R-:W-:Y:S01]  /*0060*/  VIADD R3, R39, 0x1f ;  /* 0x0000001f27037836 */ /* 0x000fe20000000000 */
[----:B------:R-:W3:Y:S01]  /*0070*/  S2UR UR4, SR_CgaCtaId ;  /* 0x00000000000479c3 */ /* 0x000ee20000008800 */
[----:B------:R-:W-:Y:S01]  /*0080*/  LOP3.LUT R25, RZ, R39, RZ, 0x33, !PT ;  /* 0x00000027ff197212 */ /* 0x000fe200078e33ff */
[----:B------:R-:W4:Y:S01]  /*0090*/  S2R R40, SR_TID.X ;  /* 0x0000000000287919 */ /* 0x000f220000002100 */
[----:B------:R-:W-:Y:S01]  /*00a0*/  UMOV UR5, 0x400 ;  /* 0x0000040000057882 */ /* 0x000fe20000000000 */
[----:B------:R-:W-:Y:S01]  /*00b0*/  SHF.R.S32.HI R0, RZ, 0x1f, R3 ;  /* 0x0000001fff007819 */ /* 0x000fe20000011403 */
[----:B------:R-:W-:Y:S01]  /*00c0*/  ULDC.64 UR6, c[0x0][0x208] ;  /* 0x0000820000067ab9 */ /* 0x000fe20000000a00 */
[----:B------:R-:W-:Y:S01]  /*00d0*/  IMAD.MOV.U32 R66, RZ, RZ, RZ ;  /* 0x000000ffff427224 */ /* 0x000fe200078e00ff */
[----:B------:R-:W-:Y:S01]  /*00e0*/  UMOV UR8, URZ ;  /* 0x0000003f00087c82 */ /* 0x000fe20008000000 */
[----:B------:R-:W-:Y:S01]  /*00f0*/  LEA.HI R43, R0, R3, RZ, 0x5 ;  /* 0x00000003002b7211 */ /* 0x000fe200078f28ff */
[----:B------:R-:W5:Y:S01]  /*0100*/  LDC.64 R62, c[0x0][0x210] ;  /* 0x00008400ff3e7b82 */ /* 0x000f620000000a00 */
[----:B---3--:R-:W-:-:S03]  /*0110*/  UPRMT UR4, UR4, 0x654, UR5 ;  /* 0x0000065404047896 */ /* 0x008fc60008000005 */
[----:B------:R-:W-:Y:S01]  /*0120*/  UMOV UR5, URZ ;  /* 0x0000003f00057c82 */ /* 0x000fe20008000000 */
[C---:B--2---:R-:W-:Y:S01]  /*0130*/  IMAD.HI R7, R5.reuse, 0x2aaaaaab, RZ ;  /* 0x2aaaaaab05077827 */ /* 0x044fe200078e02ff */
[----:B------:R-:W-:Y:S02]  /*0140*/  IABS R4, R5 ;  /* 0x0000000500047213 */ /* 0x000fe40000000000 */
[----:B------:R-:W-:Y:S01]  /*0150*/  ISETP.GE.AND P2, PT, R5, RZ, PT ;  /* 0x000000ff0500720c */ /* 0x000fe20003f46270 */
[----:B----4-:R-:W-:Y:S01]  /*0160*/  IMAD.SHL.U32 R10, R40, 0x8, RZ ;  /* 0x00000008280a7824 */ /* 0x010fe200078e00ff */
[----:B------:R-:W-:Y:S02]  /*0170*/  SHF.R.U32.HI R8, RZ, 0x1f, R7 ;  /* 0x0000001fff087819 */ /* 0x000fe40000011607 */
[----:B------:R-:W-:Y:S02]  /*0180*/  SHF.R.U32.HI R12, RZ, 0x4, R40 ;  /* 0x00000004ff0c7819 */ /* 0x000fe40000011628 */
[----:B------:R-:W-:-:S02]  /*0190*/  LEA.HI.SX32 R8, R7, R8, 0x19 ;  /* 0x0000000807087211 */ /* 0x000fc400078fcaff */
[----:B------:R-:W-:Y:S02]  /*01a0*/  SGXT.U32 R12, R12, 0x3 ;  /* 0x000000030c0c781a */ /* 0x000fe40000000000 */
[----:B------:R-:W-:Y:S01]  /*01b0*/  LOP3.LUT R10, R10, 0x78, RZ, 0xc0, !PT ;  /* 0x000000780a0a7812 */ /* 0x000fe200078ec0ff */
[----:B------:R-:W-:Y:S01]  /*01c0*/  IMAD.SHL.U32 R2, R8, 0x8, RZ ;  /* 0x0000000808027824 */ /* 0x000fe200078e00ff */
[----:B------:R-:W-:Y:S01]  /*01d0*/  LOP3.LUT R48, R12, 0x8, RZ, 0xfc, !PT ;  /* 0x000000080c307812 */ /* 0x000fe200078efcff */
[----:B------:R-:W-:Y:S01]  /*01e0*/  IMAD R8, R8, -0x300, R5 ;  /* 0xfffffd0008087824 */ /* 0x000fe200078e0205 */
[C---:B------:R-:W-:Y:S01]  /*01f0*/  LOP3.LUT R46, R12.reuse, 0x18, RZ, 0xfc, !PT ;  /* 0x000000180c2e7812 */ /* 0x040fe200078efcff */
[----:B------:R-:W-:Y:S01]  /*0200*/  IMAD.SHL.U32 R14, R12, 0x10, RZ ;  /* 0x000000100c0e7824 */ /* 0x000fe200078e00ff */
[----:B------:R-:W-:Y:S01]  /*0210*/  LEA.HI.SX32 R43, R43, -R2, 0x1b ;  /* 0x800000022b2b7211 */ /* 0x000fe200078fdaff */
[----:B------:R-:W-:Y:S01]  /*0220*/  IMAD.SHL.U32 R48, R48, 0x100, RZ ;  /* 0x0000010030307824 */ /* 0x000fe200078e00ff */
[----:B------:R-:W-:Y:S01]  /*0230*/  SHF.R.U32.HI R42, RZ, 0x2, R40 ;  /* 0x00000002ff2a7819 */ /* 0x000fe20000011628 */
[----:B------:R-:W-:Y:S01]  /*0240*/  IMAD.SHL.U32 R46, R46, 0x100, RZ ;  /* 0x000001002e2e7824 */ /* 0x000fe200078e00ff */
[----:B------:R-:W-:-:S04]  /*0250*/  VIMNMX R43, R43, 0x8, PT ;  /* 0x000000082b2b7848 */ /* 0x000fc80003fe0100 */
[-C--:B------:R-:W-:Y:S02]  /*0260*/  IABS R0, R43.reuse ;  /* 0x0000002b00007213 */ /* 0x080fe40000000000 */
[----:B------:R-:W-:Y:S02]  /*0270*/  LOP3.LUT R5, R8, R43, RZ, 0x3c, !PT ;  /* 0x0000002b08057212 */ /* 0x000fe400078e3cff */
[----:B------:R-:W2:Y:S01]  /*0280*/  I2F.RP R9, R0 ;  /* 0x0000000000097306 */ /* 0x000ea20000209400 */
[----:B------:R-:W-:-:S07]  /*0290*/  ISETP.NE.AND P3, PT, R43, RZ, PT ;  /* 0x000000ff2b00720c */ /* 0x000fce0003f65270 */
[----:B--2---:R-:W2:Y:S02]  /*02a0*/  MUFU.RCP R6, R9 ;  /* 0x0000000900067308 */ /* 0x004ea40000001000 */
[----:B--2---:R-:W-:Y:S02]  /*02b0*/  VIADD R6, R6, 0xffffffe ;  /* 0x0ffffffe06067836 */ /* 0x004fe40000000000 */
[----:B------:R-:W-:-:S04]  /*02c0*/  IMAD.SHL.U32 R9, R10, 0x2, RZ ;  /* 0x000000020a097824 */ /* 0x000fc800078e00ff */
[----:B------:R-:W2:Y:S01]  /*02d0*/  F2I.FTZ.U32.TRUNC.NTZ R7, R6 ;  /* 0x0000000600077305 */ /* 0x000ea2000021f000 */
[----:B------:R-:W-:Y:S01]  /*02e0*/  LOP3.LUT R9, R14, R9, RZ, 0x3c, !PT ;  /* 0x000000090e097212 */ /* 0x000fe200078e3cff */
[----:B------:R-:W-:-:S03]  /*02f0*/  IMAD.SHL.U32 R14, R12, 0x100, RZ ;  /* 0x000001000c0e7824 */ /* 0x000fc600078e00ff */
[-C--:B------:R-:W-:Y:S02]  /*0300*/  LOP3.LUT R48, R48, R9.reuse, RZ, 0xfc, !PT ;  /* 0x0000000930307212 */ /* 0x080fe400078efcff */
[-C--:B------:R-:W-:Y:S02]  /*0310*/  LOP3.LUT R49, R14, R9.reuse, RZ, 0xfc, !PT ;  /* 0x000000090e317212 */ /* 0x080fe400078efcff */
[----:B------:R-:W-:Y:S01]  /*0320*/  LOP3.LUT R46, R46, R9, RZ, 0xfc, !PT ;  /* 0x000000092e2e7212 */ /* 0x000fe200078efcff */
[----:B------:R-:W-:Y:S02]  /*0330*/  VIADD R48, R48, UR4 ;  /* 0x0000000430307c36 */ /* 0x000fe40008000000 */
[----:B------:R-:W-:Y:S02]  /*0340*/  VIADD R49, R49, UR4 ;  /* 0x0000000431317c36 */ /* 0x000fe40008000000 */
[----:B--2---:R-:W-:Y:S02]  /*0350*/  IMAD.MOV R3, RZ, RZ, -R7 ;  /* 0x000000ffff037224 */ /* 0x004fe400078e0a07 */
[----:B------:R-:W-:-:S02]  /*0360*/  IMAD.MOV.U32 R6, RZ, RZ, RZ ;  /* 0x000000ffff067224 */ /* 0x000fc400078e00ff */
[----:B------:R-:W-:Y:S01]  /*0370*/  IMAD R11, R3, R0, RZ ;  /* 0x00000000030b7224 */ /* 0x000fe200078e02ff */
[-C--:B------:R-:W-:Y:S01]  /*0380*/  IABS R3, R43.reuse ;  /* 0x0000002b00037213 */ /* 0x080fe20000000000 */
[----:B------:R-:W-:Y:S01]  /*0390*/  VIADD R46, R46, UR4 ;  /* 0x000000042e2e7c36 */ /* 0x000fe20008000000 */
[----:B------:R-:W-:Y:S01]  /*03a0*/  LOP3.LUT R43, RZ, R43, RZ, 0x33, !PT ;  /* 0x0000002bff2b7212 */ /* 0x000fe200078e33ff */
[----:B------:R-:W-:Y:S01]  /*03b0*/  IMAD.HI.U32 R11, R7, R11, R6 ;  /* 0x0000000b070b7227 */ /* 0x000fe200078e0006 */
[----:B------:R-:W-:-:S03]  /*03c0*/  IABS R7, R39 ;  /* 0x0000002700077213 */ /* 0x000fc60000000000 */
[----:B------:R-:W-:Y:S01]  /*03d0*/  IMAD.MOV R3, RZ, RZ, -R3 ;  /* 0x000000ffff037224 */ /* 0x000fe200078e0a03 */
[----:B------:R-:W2:Y:S01]  /*03e0*/  I2F.RP R20, R7 ;  /* 0x0000000700147306 */ /* 0x000ea20000209400 */
[----:B------:R-:W-:-:S04]  /*03f0*/  IMAD.HI.U32 R6, R11, R4, RZ ;  /* 0x000000040b067227 */ /* 0x000fc800078e00ff */
[----:B------:R-:W-:Y:S01]  /*0400*/  IMAD R4, R6, R3, R4 ;  /* 0x0000000306047224 */ /* 0x000fe200078e0204 */
[----:B------:R-:W-:-:S04]  /*0410*/  IABS R6, R8 ;  /* 0x0000000800067213 */ /* 0x000fc80000000000 */
[----:B------:R-:W-:Y:S01]  /*0420*/  ISETP.GT.U32.AND P0, PT, R0, R4, PT ;  /* 0x000000040000720c */ /* 0x000fe20003f04070 */
[----:B------:R-:W-:-:S04]  /*0430*/  IMAD.HI.U32 R11, R11, R6, RZ ;  /* 0x000000060b0b7227 */ /* 0x000fc800078e00ff */
[----:B------:R-:W-:Y:S01]  /*0440*/  IMAD R3, R11, R3, R6 ;  /* 0x000000030b037224 */ /* 0x000fe200078e0206 */
[----:B------:R-:W-:Y:S01]  /*0450*/  LOP3.LUT R6, R12, 0x10, RZ, 0xfc, !PT ;  /* 0x000000100c067812 */ /* 0x000fe200078efcff */
[----:B--2---:R-:W2:Y:S03]  /*0460*/  MUFU.RCP R20, R20 ;  /* 0x0000001400147308 */ /* 0x004ea60000001000 */
[----:B------:R-:W-:Y:S01]  /*0470*/  ISETP.GT.U32.AND P1, PT, R0, R3, PT ;  /* 0x000000030000720c */ /* 0x000fe20003f24070 */
[----:B------:R-:W-:Y:S02]  /*0480*/  IMAD.SHL.U32 R6, R6, 0x100, RZ ;  /* 0x0000010006067824 */ /* 0x000fe400078e00ff */
[----:B------:R-:W-:-:S03]  /*0490*/  @!P0 IMAD.IADD R4, R4, 0x1, -R0 ;  /* 0x0000000104048824 */ /* 0x000fc600078e0a00 */
[----:B------:R-:W-:Y:S02]  /*04a0*/  LOP3.LUT R47, R6, R9, RZ, 0xfc, !PT ;  /* 0x00000009062f7212 */ /* 0x000fe400078efcff */
[----:B------:R-:W-:Y:S02]  /*04b0*/  ISETP.GT.U32.AND P0, PT, R0, R4, PT ;  /* 0x000000040000720c */ /* 0x000fe40003f04070 */
[----:B------:R-:W-:Y:S01]  /*04c0*/  SHF.R.U32.HI R9, RZ, 0x3, R40 ;  /* 0x00000003ff097819 */ /* 0x000fe20000011628 */
[----:B------:R-:W-:Y:S02]  /*04d0*/  VIADD R47, R47, UR4 ;  /* 0x000000042f2f7c36 */ /* 0x000fe40008000000 */
[----:B--2---:R-:W-:Y:S01]  /*04e0*/  VIADD R20, R20, 0xffffffe ;  /* 0x0ffffffe14147836 */ /* 0x004fe20000000000 */
[----:B------:R-:W-:Y:S01]  /*04f0*/  SGXT.U32 R9, R9, 0x1 ;  /* 0x000000010909781a */ /* 0x000fe20000000000 */
[----:B------:R-:W-:Y:S02]  /*0500*/  @!P1 IMAD.IADD R3, R3, 0x1, -R0 ;  /* 0x0000000103039824 */ /* 0x000fe400078e0a00 */
[----:B------:R-:W-:Y:S01]  /*0510*/  @!P1 VIADD R11, R11, 0x1 ;  /* 0x000000010b0b9836 */ /* 0x000fe20000000000 */
[----:B------:R-:W-:-:S02]  /*0520*/  LOP3.LUT R21, R9, 0x4, RZ, 0xfc, !PT ;  /* 0x0000000409157812 */ /* 0x000fc400078efcff */
[----:B------:R-:W-:Y:S01]  /*0530*/  LOP3.LUT R19, R9, 0x6, RZ, 0xfc, !PT ;  /* 0x0000000609137812 */ /* 0x000fe200078efcff */
[----:B------:R-:W-:Y:S01]  /*0540*/  @!P0 IMAD.IADD R4, R4, 0x1, -R0 ;  /* 0x0000000104048824 */ /* 0x000fe200078e0a00 */
[----:B------:R-:W-:Y:S02]  /*0550*/  ISETP.GE.AND P0, PT, R5, RZ, PT ;  /* 0x000000ff0500720c */ /* 0x000fe40003f06270 */
[----:B------:R-:W-:Y:S01]  /*0560*/  LOP3.LUT R30, R21, 0x7, R40, 0x78, !PT ;  /* 0x00000007151e7812 */ /* 0x000fe200078e7828 */
[----:B------:R-:W-:Y:S01]  /*0570*/  @!P2 IMAD.MOV R4, RZ, RZ, -R4 ;  /* 0x000000ffff04a224 */ /* 0x000fe200078e0a04 */
[----:B------:R-:W-:Y:S01]  /*0580*/  LOP3.LUT R5, R40, 0x17, RZ, 0xc0, !PT ;  /* 0x0000001728057812 */ /* 0x000fe200078ec0ff */
[----:B------:R2:W3:Y:S01]  /*0590*/  F2I.FTZ.U32.TRUNC.NTZ R21, R20 ;  /* 0x0000001400157305 */ /* 0x0004e2000021f000 */
[----:B------:R-:W-:Y:S01]  /*05a0*/  LOP3.LUT R15, R9, 0xa, RZ, 0xfc, !PT ;  /* 0x0000000a090f7812 */ /* 0x000fe200078efcff */
[----:B------:R-:W-:Y:S01]  /*05b0*/  IMAD.SHL.U32 R30, R30, 0x10, RZ ;  /* 0x000000101e1e7824 */ /* 0x000fe200078e00ff */
[----:B------:R-:W-:-:S02]  /*05c0*/  LOP3.LUT R5, R5, 0x8, R42, 0xf8, !PT ;  /* 0x0000000805057812 */ /* 0x000fc400078ef82a */
[----:B------:R-:W-:Y:S02]  /*05d0*/  LOP3.LUT R6, R19, 0x7, R40, 0x78, !PT ;  /* 0x0000000713067812 */ /* 0x000fe400078e7828 */
[----:B------:R-:W-:Y:S01]  /*05e0*/  SEL R45, R43, R4, !P3 ;  /* 0x000000042b2d7207 */ /* 0x000fe20005800000 */
[----:B------:R-:W-:Y:S01]  /*05f0*/  IMAD.SHL.U32 R5, R5, 0x100, RZ ;  /* 0x0000010005057824 */ /* 0x000fe200078e00ff */
[----:B------:R-:W-:Y:S01]  /*0600*/  ISETP.GE.U32.AND P2, PT, R3, R0, PT ;  /* 0x000000000300720c */ /* 0x000fe20003f46070 */
[----:B------:R-:W-:Y:S01]  /*0610*/  IMAD.SHL.U32 R6, R6, 0x10, RZ ;  /* 0x0000001006067824 */ /* 0x000fe200078e00ff */
[C---:B------:R-:W-:Y:S01]  /*0620*/  LOP3.LUT R23, R9.reuse, 0x2, RZ, 0xfc, !PT ;  /* 0x0000000209177812 */ /* 0x040fe200078efcff */
[----:B------:R-:W-:Y:S01]  /*0630*/  IMAD.IADD R45, R2, 0x1, R45 ;  /* 0x00000001022d7824 */ /* 0x000fe200078e022d */
[C---:B------:R-:W-:Y:S02]  /*0640*/  LOP3.LUT R17, R9.reuse, 0x8, RZ, 0xfc, !PT ;  /* 0x0000000809117812 */ /* 0x040fe400078efcff */
[----:B------:R-:W-:Y:S01]  /*0650*/  LOP3.LUT R13, R9, 0xc, RZ, 0xfc, !PT ;  /* 0x0000000c090d7812 */ /* 0x000fe200078efcff */
[----:B------:R-:W-:Y:S01]  /*0660*/  IMAD.SHL.U32 R45, R45, 0x20, RZ ;  /* 0x000000202d2d7824 */ /* 0x000fe200078e00ff */
[----:B------:R-:W-:Y:S01]  /*0670*/  LOP3.LUT R3, R9, 0xe, RZ, 0xfc, !PT ;  /* 0x0000000e09037812 */ /* 0x000fe200078efcff */
[----:B--2---:R-:W-:Y:S01]  /*0680*/  IMAD.MOV.U32 R20, RZ, RZ, RZ ;  /* 0x000000ffff147224 */ /* 0x004fe200078e00ff */
[----:B------:R-:W-:-:S02]  /*0690*/  LOP3.LUT R4, R15, 0x7, R40, 0x78, !PT ;  /* 0x000000070f047812 */ /* 0x000fc400078e7828 */
[----:B------:R-:W-:Y:S01]  /*06a0*/  LOP3.LUT R14, R9, 0x7, R40, 0x78, !PT ;  /* 0x00000007090e7812 */ /* 0x000fe200078e7828 */
[----:B------:R-:W-:Y:S01]  /*06b0*/  @P2 VIADD R11, R11, 0x1 ;  /* 0x000000010b0b2836 */ /* 0x000fe20000000000 */
[----:B------:R-:W-:Y:S01]  /*06c0*/  LOP3.LUT R8, R23, 0x7, R40, 0x78, !PT ;  /* 0x0000000717087812 */ /* 0x000fe200078e7828 */
[----:B------:R-:W-:Y:S01]  /*06d0*/  IMAD.SHL.U32 R4, R4, 0x10, RZ ;  /* 0x0000001004047824 */ /* 0x000fe200078e00ff */
[----:B------:R-:W-:Y:S01]  /*06e0*/  LOP3.LUT R28, R17, 0x7, R40, 0x78, !PT ;  /* 0x00000007111c7812 */ /* 0x000fe200078e7828 */
[----:B------:R-:W-:Y:S01]  /*06f0*/  IMAD.SHL.U32 R14, R14, 0x10, RZ ;  /* 0x000000100e0e7824 */ /* 0x000fe200078e00ff */
[----:B------:R-:W-:Y:S01]  /*0700*/  LOP3.LUT R2, R13, 0x7, R40, 0x78, !PT ;  /* 0x000000070d027812 */ /* 0x000fe200078e7828 */
[----:B------:R-:W-:Y:S01]  /*0710*/  IMAD.SHL.U32 R8, R8, 0x10, RZ ;  /* 0x0000001008087824 */ /* 0x000fe200078e00ff */
[----:B------:R-:W-:Y:S01]  /*0720*/  LOP3.LUT R0, R3, 0x7, R40, 0x78, !PT ;  /* 0x0000000703007812 */ /* 0x000fe200078e7828 */
[----:B------:R-:W-:Y:S01]  /*0730*/  IMAD.SHL.U32 R28, R28, 0x10, RZ ;  /* 0x000000101c1c7824 */ /* 0x000fe200078e00ff */
[-C--:B------:R-:W-:Y:S01]  /*0740*/  LOP3.LUT R29, R6, R5.reuse, RZ, 0xfc, !PT ;  /* 0x00000005061d7212 */ /* 0x080fe200078efcff */
[----:B---3--:R-:W-:Y:S01]  /*0750*/  IMAD.MOV R6, RZ, RZ, -R21 ;  /* 0x000000ffff067224 */ /* 0x008fe200078e0a15 */
[-C--:B------:R-:W-:Y:S01]  /*0760*/  LOP3.LUT R3, R4, R5.reuse, RZ, 0xfc, !PT ;  /* 0x0000000504037212 */ /* 0x080fe200078efcff */
[----:B------:R-:W-:Y:S01]  /*0770*/  IMAD.SHL.U32 R2, R2, 0x10, RZ ;  /* 0x0000001002027824 */ /* 0x000fe200078e00ff */
[----:B------:R-:W-:Y:S01]  /*0780*/  LOP3.LUT R41, R5, R14, RZ, 0xfc, !PT ;  /* 0x0000000e05297212 */ /* 0x000fe200078efcff */
[----:B------:R-:W-:Y:S01]  /*0790*/  IMAD.SHL.U32 R0, R0, 0x10, RZ ;  /* 0x0000001000007824 */ /* 0x000fe200078e00ff */
[-C--:B------:R-:W-:Y:S01]  /*07a0*/  LOP3.LUT R31, R8, R5.reuse, RZ, 0xfc, !PT ;  /* 0x00000005081f7212 */ /* 0x080fe200078efcff */
[----:B------:R-:W-:Y:S01]  /*07b0*/  IMAD.MOV.U32 R4, RZ, RZ, R6 ;  /* 0x000000ffff047224 */ /* 0x000fe200078e0006 */
[-C--:B------:R-:W-:Y:S01]  /*07c0*/  LOP3.LUT R30, R30, R5.reuse, RZ, 0xfc, !PT ;  /* 0x000000051e1e7212 */ /* 0x080fe200078efcff */
[----:B------:R-:W-:Y:S01]  /*07d0*/  @!P0 IMAD.MOV R11, RZ, RZ, -R11 ;  /* 0x000000ffff0b8224 */ /* 0x000fe200078e0a0b */
[----:B------:R-:W-:-:S02]  /*07e0*/  LOP3.LUT R28, R28, R5, RZ, 0xfc, !PT ;  /* 0x000000051c1c7212 */ /* 0x000fc400078efcff */
[-C--:B------:R-:W-:Y:S02]  /*07f0*/  LOP3.LUT R2, R2, R5.reuse, RZ, 0xfc, !PT ;  /* 0x0000000502027212 */ /* 0x080fe400078efcff */
[----:B------:R-:W-:Y:S01]  /*0800*/  LOP3.LUT R0, R0, R5, RZ, 0xfc, !PT ;  /* 0x0000000500007212 */ /* 0x000fe200078efcff */
[----:B------:R-:W-:Y:S01]  /*0810*/  IMAD R5, R4, R7, RZ ;  /* 0x0000000704057224 */ /* 0x000fe200078e02ff */
[----:B------:R-:W-:Y:S02]  /*0820*/  LOP3.LUT R15, R45, R12, RZ, 0xfc, !PT ;  /* 0x0000000c2d0f7212 */ /* 0x000fe400078efcff */
[----:B------:R-:W-:Y:S01]  /*0830*/  LOP3.LUT R14, R45, 0x8, R12, 0xfe, !PT ;  /* 0x000000082d0e7812 */ /* 0x000fe200078efe0c */
[----:B------:R-:W-:Y:S01]  /*0840*/  IMAD.HI.U32 R20, R21, R5, R20 ;  /* 0x0000000515147227 */ /* 0x000fe200078e0014 */
[----:B------:R-:W-:Y:S02]  /*0850*/  IABS R13, R15 ;  /* 0x0000000f000d7213 */ /* 0x000fe40000000000 */
[----:B------:R-:W-:-:S02]  /*0860*/  SEL R43, R43, R11, !P3 ;  /* 0x0000000b2b2b7207 */ /* 0x000fc40005800000 */
[----:B------:R-:W-:Y:S01]  /*0870*/  LOP3.LUT R8, R45, 0x10, R12, 0xfe, !PT ;  /* 0x000000102d087812 */ /* 0x000fe200078efe0c */
[C---:B------:R-:W-:Y:S01]  /*0880*/  IMAD.HI.U32 R26, R20.reuse, R13, RZ ;  /* 0x0000000d141a7227 */ /* 0x040fe200078e00ff */
[----:B------:R-:W-:Y:S02]  /*0890*/  LOP3.LUT R11, R45, 0x18, R12, 0xfe, !PT ;  /* 0x000000182d0b7812 */ /* 0x000fe400078efe0c */
[----:B------:R-:W-:Y:S01]  /*08a0*/  IABS R6, R14 ;  /* 0x0000000e00067213 */ /* 0x000fe20000000000 */
[----:B------:R-:W-:Y:S01]  /*08b0*/  IMAD.MOV R26, RZ, RZ, -R26 ;  /* 0x000000ffff1a7224 */ /* 0x000fe200078e0a1a */
[----:B------:R-:W-:Y:S01]  /*08c0*/  IABS R5, R8 ;  /* 0x0000000800057213 */ /* 0x000fe20000000000 */
[----:B------:R-:W-:Y:S01]  /*08d0*/  IMAD.SHL.U32 R43, R43, 0x20, RZ ;  /* 0x000000202b2b7824 */ /* 0x000fe200078e00ff */
[----:B------:R-:W-:Y:S01]  /*08e0*/  IABS R4, R11 ;  /* 0x0000000b00047213 */ /* 0x000fe20000000000 */
[----:B------:R-:W-:Y:S01]  /*08f0*/  IMAD.HI.U32 R24, R20, R6, RZ ;  /* 0x0000000614187227 */ /* 0x000fe200078e00ff */
[----:B------:R-:W-:-:S02]  /*0900*/  ISETP.GE.AND P6, PT, R15, RZ, PT ;  /* 0x000000ff0f00720c */ /* 0x000fc40003fc6270 */
[----:B------:R-:W-:Y:S01]  /*0910*/  ISETP.GE.AND P2, PT, R8, RZ, PT ;  /* 0x000000ff0800720c */ /* 0x000fe20003f46270 */
[----:B------:R-:W-:Y:S01]  /*0920*/  IMAD R26, R7, R26, R13 ;  /* 0x0000001a071a7224 */ /* 0x000fe200078e020d */
[----:B------:R-:W-:Y:S01]  /*0930*/  ISETP.GE.AND P4, PT, R14, RZ, PT ;  /* 0x000000ff0e00720c */ /* 0x000fe20003f86270 */
[C---:B------:R-:W-:Y:S01]  /*0940*/  IMAD.HI.U32 R22, R20.reuse, R5, RZ ;  /* 0x0000000514167227 */ /* 0x040fe200078e00ff */
[----:B------:R-:W-:Y:S02]  /*0950*/  LOP3.LUT R8, R43, R12, RZ, 0xfc, !PT ;  /* 0x0000000c2b087212 */ /* 0x000fe400078efcff */
[----:B------:R-:W-:Y:S01]  /*0960*/  ISETP.GT.U32.AND P0, PT, R7, R26, PT ;  /* 0x0000001a0700720c */ /* 0x000fe20003f04070 */
[----:B------:R-:W-:-:S04]  /*0970*/  IMAD.HI.U32 R20, R20, R4, RZ ;  /* 0x0000000414147227 */ /* 0x000fc800078e00ff */
[----:B------:R-:W-:Y:S02]  /*0980*/  IMAD.MOV R24, RZ, RZ, -R24 ;  /* 0x000000ffff187224 */ /* 0x000fe400078e0a18 */
[----:B------:R-:W-:Y:S02]  /*0990*/  IMAD.MOV R22, RZ, RZ, -R22 ;  /* 0x000000ffff167224 */ /* 0x000fe400078e0a16 */
[----:B------:R-:W-:Y:S02]  /*09a0*/  IMAD.MOV R20, RZ, RZ, -R20 ;  /* 0x000000ffff147224 */ /* 0x000fe400078e0a14 */
[C---:B------:R-:W-:Y:S01]  /*09b0*/  IMAD R24, R7.reuse, R24, R6 ;  /* 0x0000001807187224 */ /* 0x040fe200078e0206 */
[----:B------:R-:W-:Y:S01]  /*09c0*/  LOP3.LUT R6, R43, 0x8, R12, 0xfe, !PT ;  /* 0x000000082b067812 */ /* 0x000fe200078efe0c */
[C---:B------:R-:W-:Y:S01]  /*09d0*/  IMAD R22, R7.reuse, R22, R5 ;  /* 0x0000001607167224 */ /* 0x040fe200078e0205 */
[----:B------:R-:W-:Y:S01]  /*09e0*/  LOP3.LUT R5, R43, 0x10, R12, 0xfe, !PT ;  /* 0x000000102b057812 */ /* 0x000fe200078efe0c */
[C---:B------:R-:W-:Y:S01]  /*09f0*/  IMAD R20, R7.reuse, R20, R4 ;  /* 0x0000001407147224 */ /* 0x040fe200078e0204 */
[C---:B------:R-:W-:Y:S01]  /*0a00*/  ISETP.GT.U32.AND P5, PT, R7.reuse, R24, PT ;  /* 0x000000180700720c */ /* 0x040fe20003fa4070 */
[----:B------:R-:W-:Y:S01]  /*0a10*/  @!P0 IMAD.IADD R26, R26, 0x1, -R7 ;  /* 0x000000011a1a8824 */ /* 0x000fe200078e0a07 */
[----:B------:R-:W-:Y:S01]  /*0a20*/  ISETP.GT.U32.AND P3, PT, R7, R22, PT ;  /* 0x000000160700720c */ /* 0x000fe20003f64070 */
[----:B------:R-:W-:Y:S01]  /*0a30*/  IMAD.HI R15, R5, 0x2aaaaaab, RZ ;  /* 0x2aaaaaab050f7827 */ /* 0x000fe200078e02ff */
[----:B------:R-:W-:-:S02]  /*0a40*/  ISETP.GT.U32.AND P1, PT, R7, R20, PT ;  /* 0x000000140700720c */ /* 0x000fc40003f24070 */
[----:B------:R-:W-:Y:S01]  /*0a50*/  LOP3.LUT R4, R43, 0x18, R12, 0xfe, !PT ;  /* 0x000000182b047812 */ /* 0x000fe200078efe0c */
[----:B------:R-:W-:Y:S01]  /*0a60*/  IMAD.HI R19, R8, 0x2aaaaaab, RZ ;  /* 0x2aaaaaab08137827 */ /* 0x000fe200078e02ff */
[----:B------:R-:W-:Y:S02]  /*0a70*/  ISETP.GT.U32.AND P0, PT, R7, R26, PT ;  /* 0x0000001a0700720c */ /* 0x000fe40003f04070 */
[----:B------:R-:W-:Y:S01]  /*0a80*/  SHF.R.U32.HI R14, RZ, 0x1f, R15 ;  /* 0x0000001fff0e7819 */ /* 0x000fe2000001160f */
[----:B------:R-:W-:Y:S01]  /*0a90*/  IMAD.HI R13, R4, 0x2aaaaaab, RZ ;  /* 0x2aaaaaab040d7827 */ /* 0x000fe200078e02ff */
[----:B------:R-:W-:Y:S02]  /*0aa0*/  SHF.R.U32.HI R18, RZ, 0x1f, R19 ;  /* 0x0000001fff127819 */ /* 0x000fe40000011613 */
[----:B------:R-:W-:Y:S01]  /*0ab0*/  LEA.HI R14, R15, R14, RZ, 0x17 ;  /* 0x0000000e0f0e7211 */ /* 0x000fe200078fb8ff */
[----:B------:R-:W-:Y:S01]  /*0ac0*/  @!P5 IMAD.IADD R24, R24, 0x1, -R7 ;  /* 0x000000011818d824 */ /* 0x000fe200078e0a07 */
[----:B------:R-:W-:Y:S01]  /*0ad0*/  SHF.R.U32.HI R12, RZ, 0x1f, R13 ;  /* 0x0000001fff0c7819 */ /* 0x000fe2000001160d */
[--C-:B------:R-:W-:Y:S01]  /*0ae0*/  @!P3 IMAD.IADD R22, R22, 0x1, -R7.reuse ;  /* 0x000000011616b824 */ /* 0x100fe200078e0a07 */
[----:B------:R-:W-:Y:S01]  /*0af0*/  LEA.HI R19, R19, R18, RZ, 0x17 ;  /* 0x0000001213137211 */ /* 0x000fe200078fb8ff */
[--C-:B------:R-:W-:Y:S01]  /*0b00*/  @!P1 IMAD.IADD R20, R20, 0x1, -R7.reuse ;  /* 0x0000000114149824 */ /* 0x100fe200078e0a07 */
[C---:B------:R-:W-:Y:S01]  /*0b10*/  ISETP.GT.U32.AND P5, PT, R7.reuse, R24, PT ;  /* 0x000000180700720c */ /* 0x040fe20003fa4070 */
[----:B------:R-:W-:Y:S01]  /*0b20*/  @!P0 IMAD.IADD R26, R26, 0x1, -R7 ;  /* 0x000000011a1a8824 */ /* 0x000fe200078e0a07 */
[C---:B------:R-:W-:Y:S01]  /*0b30*/  ISETP.GT.U32.AND P3, PT, R7.reuse, R22, PT ;  /* 0x000000160700720c */ /* 0x040fe20003f64070 */
[----:B------:R-:W-:Y:S01]  /*0b40*/  IMAD R15, R14, -0xc00, R5 ;  /* 0xfffff4000e0f7824 */ /* 0x000fe200078e0205 */
[----:B------:R-:W-:Y:S01]  /*0b50*/  ISETP.GT.U32.AND P1, PT, R7, R20, PT ;  /* 0x000000140700720c */ /* 0x000fe20003f24070 */
[----:B------:R-:W-:Y:S01]  /*0b60*/  IMAD.HI R17, R6, 0x2aaaaaab, RZ ;  /* 0x2aaaaaab06117827 */ /* 0x000fe200078e02ff */
[----:B------:R-:W-:-:S02]  /*0b70*/  LEA.HI R13, R13, R12, RZ, 0x17 ;  /* 0x0000000c0d0d7211 */ /* 0x000fc400078fb8ff */
[----:B------:R-:W-:Y:S01]  /*0b80*/  ISETP.GE.AND P0, PT, R11, RZ, PT ;  /* 0x000000ff0b00720c */ /* 0x000fe20003f06270 */
[----:B------:R-:W-:Y:S01]  /*0b90*/  @!P6 IMAD.MOV R26, RZ, RZ, -R26 ;  /* 0x000000ffff1ae224 */ /* 0x000fe200078e0a1a */
[----:B------:R-:W-:Y:S01]  /*0ba0*/  SHF.R.U32.HI R16, RZ, 0x1f, R17 ;  /* 0x0000001fff107819 */ /* 0x000fe20000011611 */
[----:B------:R-:W-:Y:S02]  /*0bb0*/  IMAD R13, R13, -0xc00, R4 ;  /* 0xfffff4000d0d7824 */ /* 0x000fe400078e0204 */
[----:B------:R-:W2:Y:S01]  /*0bc0*/  LDC.64 R4, c[0x0][0x218] ;  /* 0x00008600ff047b82 */ /* 0x000ea20000000a00 */
[--C-:B------:R-:W-:Y:S01]  /*0bd0*/  @!P5 IMAD.IADD R24, R24, 0x1, -R7.reuse ;  /* 0x000000011818d824 */ /* 0x100fe200078e0a07 */
[----:B------:R-:W-:Y:S01]  /*0be0*/  LEA.HI R17, R17, R16, RZ, 0x17 ;  /* 0x0000001011117211 */ /* 0x000fe200078fb8ff */
[--C-:B------:R-:W-:Y:S02]  /*0bf0*/  @!P3 IMAD.IADD R22, R22, 0x1, -R7.reuse ;  /* 0x000000011616b824 */ /* 0x100fe400078e0a07 */
[----:B------:R-:W-:Y:S01]  /*0c00*/  @!P1 IMAD.IADD R20, R20, 0x1, -R7 ;  /* 0x0000000114149824 */ /* 0x000fe200078e0a07 */
[----:B------:R-:W-:Y:S01]  /*0c10*/  ISETP.NE.AND P1, PT, R39, RZ, PT ;  /* 0x000000ff2700720c */ /* 0x000fe20003f25270 */
[----:B------:R-:W-:-:S02]  /*0c20*/  @!P4 IMAD.MOV R24, RZ, RZ, -R24 ;  /* 0x000000ffff18c224 */ /* 0x000fc400078e0a18 */
[----:B------:R-:W-:Y:S01]  /*0c30*/  @!P2 IMAD.MOV R22, RZ, RZ, -R22 ;  /* 0x000000ffff16a224 */ /* 0x000fe200078e0a16 */
[----:B------:R-:W-:Y:S01]  /*0c40*/  SEL R23, R25, R26, !P1 ;  /* 0x0000001a19177207 */ /* 0x000fe20004800000 */
[----:B------:R-:W-:Y:S02]  /*0c50*/  @!P0 IMAD.MOV R20, RZ, RZ, -R20 ;  /* 0x000000ffff148224 */ /* 0x000fe400078e0a14 */
[----:B------:R-:W-:Y:S01]  /*0c60*/  IMAD R11, R19, -0xc00, R8 ;  /* 0xfffff400130b7824 */ /* 0x000fe200078e0208 */
[----:B------:R-:W-:Y:S01]  /*0c70*/  SEL R19, R25, R24, !P1 ;  /* 0x0000001819137207 */ /* 0x000fe20004800000 */
[----:B------:R-:W-:Y:S01]  /*0c80*/  IMAD R23, R23, 0x1000, R10 ;  /* 0x0000100017177824 */ /* 0x000fe200078e020a */
[----:B------:R-:W-:Y:S01]  /*0c90*/  SEL R7, R25, R22, !P1 ;  /* 0x0000001619077207 */ /* 0x000fe20004800000 */
[----:B------:R-:W-:Y:S01]  /*0ca0*/  IMAD R17, R17, -0xc00, R6 ;  /* 0xfffff40011117824 */ /* 0x000fe200078e0206 */
[----:B------:R-:W-:Y:S01]  /*0cb0*/  SEL R25, R25, R20, !P1 ;  /* 0x0000001419197207 */ /* 0x000fe20004800000 */
[----:B------:R-:W-:-:S02]  /*0cc0*/  IMAD R19, R19, 0x1000, R10 ;  /* 0x0000100013137824 */ /* 0x000fc400078e020a */
[----:B------:R-:W-:Y:S01]  /*0cd0*/  IMAD R61, R7, 0x1000, R10 ;  /* 0x00001000073d7824 */ /* 0x000fe200078e020a */
[----:B------:R-:W-:Y:S01]  /*0ce0*/  SHF.R.U32.HI R7, RZ, 0x4, R40 ;  /* 0x00000004ff077819 */ /* 0x000fe20000011628 */
[----:B------:R-:W-:Y:S02]  /*0cf0*/  IMAD R25, R25, 0x1000, R10 ;  /* 0x0000100019197824 */ /* 0x000fe400078e020a */
[----:B-1---5:R-:W-:Y:S01]  /*0d00*/  IMAD.WIDE R26, R23, 0x2, R62 ;  /* 0x00000002171a7825 */ /* 0x022fe200078e023e */
[----:B------:R-:W-:-:S03]  /*0d10*/  SGXT.U32 R7, R7, 0x1 ;  /* 0x000000010707781a */ /* 0x000fc60000000000 */
[----:B------:R-:W-:Y:S01]  /*0d20*/  IMAD R11, R11, 0x1000, R10 ;  /* 0x000010000b0b7824 */ /* 0x000fe200078e020a */
[----:B------:R-:W-:Y:S01]  /*0d30*/  @!PT LDS RZ, [RZ] ;  /* 0x00000000fffff984 */ /* 0x000fe20000000800 */
[----:B------:R-:W-:Y:S01]  /*0d40*/  @!PT LDS RZ, [RZ] ;  /* 0x00000000fffff984 */ /* 0x000fe20000000800 */
[----:B------:R-:W-:Y:S01]  /*0d50*/  @!PT LDS RZ, [RZ] ;  /* 0x00000000fffff984 */ /* 0x000fe20000000800 */
[----:B------:R-:W-:Y:S01]  /*0d60*/  LDGSTS.E.BYPASS.LTC128B.128 [R49], desc[UR6][R26.64] ;  /* 0x000000001a317fae */ /* 0x000fe2000b901d46 */
[----:B------:R-:W-:Y:S01]  /*0d70*/  IMAD.WIDE R58, R19, 0x2, R62 ;  /* 0x00000002133a7825 */ /* 0x000fe200078e023e */
[----:B------:R-:W-:Y:S02]  /*0d80*/  LOP3.LUT R44, R7, 0x7, R40, 0x78, !PT ;  /* 0x00000007072c7812 */ /* 0x000fe400078e7828 */
[----:B------:R-:W-:Y:S01]  /*0d90*/  LOP3.LUT R19, R7, 0x4, RZ, 0xfc, !PT ;  /* 0x0000000407137812 */ /* 0x000fe200078efcff */
[----:B------:R-:W-:Y:S01]  /*0da0*/  IMAD R21, R17, 0x1000, R10 ;  /* 0x0000100011157824 */ /* 0x000fe200078e020a */
[----:B------:R1:W-:Y:S01]  /*0db0*/  LDGSTS.E.BYPASS.LTC128B.128 [R48], desc[UR6][R58.64] ;  /* 0x000000003a307fae */ /* 0x0003e2000b901d46 */
[----:B------:R-:W-:Y:S01]  /*0dc0*/  IMAD.WIDE R60, R61, 0x2, R62 ;  /* 0x000000023d3c7825 */ /* 0x000fe200078e023e */
[----:B------:R-:W-:Y:S02]  /*0dd0*/  LOP3.LUT R17, R7, 0x6, RZ, 0xfc, !PT ;  /* 0x0000000607117812 */ /* 0x000fe400078efcff */
[----:B------:R-:W-:Y:S01]  /*0de0*/  LOP3.LUT R8, R19, 0x7, R40, 0x78, !PT ;  /* 0x0000000713087812 */ /* 0x000fe200078e7828 */
[----:B------:R-:W-:Y:S01]  /*0df0*/  IMAD R22, R15, 0x1000, R10 ;  /* 0x000010000f167824 */ /* 0x000fe200078e020a */
[----:B------:R-:W-:Y:S01]  /*0e00*/  LDGSTS.E.BYPASS.LTC128B.128 [R47], desc[UR6][R60.64] ;  /* 0x000000003c2f7fae */ /* 0x000fe2000b901d46 */
[----:B------:R-:W-:Y:S01]  /*0e10*/  IMAD.WIDE R62, R25, 0x2, R62 ;  /* 0x00000002193e7825 */ /* 0x000fe200078e023e */
[----:B------:R-:W-:-:S02]  /*0e20*/  LOP3.LUT R15, R7, 0x8, RZ, 0xfc, !PT ;  /* 0x00000008070f7812 */ /* 0x000fc400078efcff */
[----:B------:R-:W-:Y:S01]  /*0e30*/  LOP3.LUT R36, R17, 0x7, R40, 0x78, !PT ;  /* 0x0000000711247812 */ /* 0x000fe200078e7828 */
[----:B------:R-:W-:Y:S01]  /*0e40*/  IMAD R24, R13, 0x1000, R10 ;  /* 0x000010000d187824 */ /* 0x000fe200078e020a */
[----:B------:R3:W-:Y:S01]  /*0e50*/  LDGSTS.E.BYPASS.LTC128B.128 [R46], desc[UR6][R62.64] ;  /* 0x000000003e2e7fae */ /* 0x0007e2000b901d46 */
[--C-:B--2---:R-:W-:Y:S01]  /*0e60*/  IMAD.WIDE R10, R11, 0x2, R4.reuse ;  /* 0x000000020b0a7825 */ /* 0x104fe200078e0204 */
[----:B------:R-:W-:Y:S02]  /*0e70*/  LOP3.LUT R13, R7, 0xa, RZ, 0xfc, !PT ;  /* 0x0000000a070d7812 */ /* 0x000fe400078efcff */
[----:B------:R-:W0:Y:S01]  /*0e80*/  LDGDEPBAR ;  /* 0x00000000000079af */ /* 0x000e220000000000 */
[--C-:B------:R-:W-:Y:S01]  /*0e90*/  IMAD.WIDE R20, R21, 0x2, R4.reuse ;  /* 0x0000000215147825 */ /* 0x100fe200078e0204 */
[----:B------:R-:W-:Y:S02]  /*0ea0*/  LOP3.LUT R6, R15, 0x7, R40, 0x78, !PT ;  /* 0x000000070f067812 */ /* 0x000fe400078e7828 */
[----:B------:R2:W-:Y:S01]  /*0eb0*/  LDGSTS.E.BYPASS.LTC128B.128 [R49+0x2000], desc[UR6][R10.64] ;  /* 0x020000000a317fae */ /* 0x0005e2000b901d46 */
[----:B------:R-:W-:Y:S01]  /*0ec0*/  IMAD.WIDE R22, R22, 0x2, R4 ;  /* 0x0000000216167825 */ /* 0x000fe200078e0204 */
[----:B------:R-:W-:-:S02]  /*0ed0*/  LOP3.LUT R34, R13, 0x7, R40, 0x78, !PT ;  /* 0x000000070d227812 */ /* 0x000fc400078e7828 */
[----:B------:R4:W-:Y:S01]  /*0ee0*/  LDGSTS.E.BYPASS.LTC128B.128 [R48+0x2000], desc[UR6][R20.64] ;  /* 0x0200000014307fae */ /* 0x0009e2000b901d46 */
[----:B------:R-:W-:Y:S01]  /*0ef0*/  IMAD.WIDE R24, R24, 0x2, R4 ;  /* 0x0000000218187825 */ /* 0x000fe200078e0204 */
[----:B------:R-:W-:Y:S02]  /*0f00*/  LOP3.LUT R33, R7, 0x2, RZ, 0xfc, !PT ;  /* 0x0000000207217812 */ /* 0x000fe400078efcff */
[----:B------:R4:W-:Y:S01]  /*0f10*/  LDGSTS.E.BYPASS.LTC128B.128 [R47+0x2000], desc[UR6][R22.64] ;  /* 0x02000000162f7fae */ /* 0x0009e2000b901d46 */
[----:B------:R-:W-:Y:S01]  /*0f20*/  IMAD.SHL.U32 R5, R9, 0x8, RZ ;  /* 0x0000000809057824 */ /* 0x000fe200078e00ff */
[C---:B------:R-:W-:Y:S01]  /*0f30*/  LOP3.LUT R9, R7.reuse, 0xc, RZ, 0xfc, !PT ;  /* 0x0000000c07097812 */ /* 0x040fe200078efcff */
[----:B------:R-:W-:Y:S01]  /*0f40*/  IMAD.SHL.U32 R44, R44, 0x10, RZ ;  /* 0x000000102c2c7824 */ /* 0x000fe200078e00ff */
[----:B------:R4:W-:Y:S01]  /*0f50*/  LDGSTS.E.BYPASS.LTC128B.128 [R46+0x2000], desc[UR6][R24.64] ;  /* 0x02000000182e7fae */ /* 0x0009e2000b901d46 */
[----:B------:R-:W-:Y:S01]  /*0f60*/  LOP3.LUT R7, R7, 0xe, RZ, 0xfc, !PT ;  /* 0x0000000e07077812 */ /* 0x000fe200078efcff */
[----:B------:R-:W-:Y:S01]  /*0f70*/  IMAD.SHL.U32 R8, R8, 0x10, RZ ;  /* 0x0000001008087824 */ /* 0x000fe200078e00ff */
[----:B------:R-:W-:Y:S01]  /*0f80*/  LOP3.LUT R5, R5, 0x10, R42, 0xf8, !PT ;  /* 0x0000001005057812 */ /* 0x000fe200078ef82a */
[----:B------:R-:W0:Y:S01]  /*0f90*/  LDGDEPBAR ;  /* 0x00000000000079af */ /* 0x000e220000000000 */
[----:B------:R-:W-:Y:S01]  /*0fa0*/  IADD3 R53, P1, R58, 0x100, RZ ;  /* 0x000001003a357810 */ /* 0x000fe20007f3e0ff */
[----:B------:R-:W-:Y:S01]  /*0fb0*/  IMAD.SHL.U32 R36, R36, 0x10, RZ ;  /* 0x0000001024247824 */ /* 0x000fe200078e00ff */
[----:B------:R-:W-:Y:S01]  /*0fc0*/  LOP3.LUT R5, R5, 0x7, R40, 0xf8, !PT ;  /* 0x0000000705057812 */ /* 0x000fe200078ef828 */
[----:B------:R-:W-:Y:S01]  /*0fd0*/  IMAD.SHL.U32 R6, R6, 0x10, RZ ;  /* 0x0000001006067824 */ /* 0x000fe200078e00ff */
[----:B------:R-:W-:Y:S01]  /*0fe0*/  IADD3 R51, P0, R26, 0x100, RZ ;  /* 0x000001001a337810 */ /* 0x000fe20007f1e0ff */
[----:B------:R-:W-:Y:S01]  /*0ff0*/  IMAD.X R52, RZ, RZ, R59, P1 ;  /* 0x000000ffff347224 */ /* 0x000fe200008e063b */
[----:B------:R-:W-:Y:S01]  /*1000*/  LOP3.LUT R38, R33, 0x7, R40, 0x78, !PT ;  /* 0x0000000721267812 */ /* 0x000fe200078e7828 */
[----:B------:R-:W-:Y:S01]  /*1010*/  IMAD.SHL.U32 R5, R5, 0x100, RZ ;  /* 0x0000010005057824 */ /* 0x000fe200078e00ff */
[----:B------:R-:W-:Y:S01]  /*1020*/  LOP3.LUT R4, R9, 0x7, R40, 0x78, !PT ;  /* 0x0000000709047812 */ /* 0x000fe200078e7828 */
[----:B------:R-:W-:Y:S01]  /*1030*/  IMAD.X R50, RZ, RZ, R27, P0 ;  /* 0x000000ffff327224 */ /* 0x000fe200000e061b */
[----:B------:R-:W-:Y:S01]  /*1040*/  LOP3.LUT R32, R7, 0x7, R40, 0x78, !PT ;  /* 0x0000000707207812 */ /* 0x000fe200078e7828 */
[----:B------:R-:W-:Y:S01]  /*1050*/  IMAD.SHL.U32 R38, R38, 0x10, RZ ;  /* 0x0000001026267824 */ /* 0x000fe200078e00ff */
[----:B------:R-:W-:Y:S01]  /*1060*/  LOP3.LUT R44, R5, R44, RZ, 0xfc, !PT ;  /* 0x0000002c052c7212 */ /* 0x000fe200078efcff */
[----:B------:R-:W-:Y:S01]  /*1070*/  IMAD.SHL.U32 R34, R34, 0x10, RZ ;  /* 0x0000001022227824 */ /* 0x000fe200078e00ff */
[----:B------:R-:W-:Y:S01]  /*1080*/  IADD3 R57, P3, R62, 0x100, RZ ;  /* 0x000001003e397810 */ /* 0x000fe20007f7e0ff */
[----:B------:R-:W-:Y:S01]  /*1090*/  IMAD.SHL.U32 R4, R4, 0x10, RZ ;  /* 0x0000001004047824 */ /* 0x000fe200078e00ff */
[----:B------:R-:W-:Y:S01]  /*10a0*/  IADD3 R55, P2, R60, 0x100, RZ ;  /* 0x000001003c377810 */ /* 0x000fe20007f5e0ff */
[----:B------:R-:W-:Y:S01]  /*10b0*/  IMAD.SHL.U32 R32, R32, 0x10, RZ ;  /* 0x0000001020207824 */ /* 0x000fe200078e00ff */
[----:B-1----:R-:W-:Y:S01]  /*10c0*/  IADD3 R59, P0, R10, 0x100, RZ ;  /* 0x000001000a3b7810 */ /* 0x002fe20007f1e0ff */
[----:B------:R-:W-:Y:S01]  /*10d0*/  IMAD.X R56, RZ, RZ, R63, P3 ;  /* 0x000000ffff387224 */ /* 0x000fe200018e063f */
[----:B------:R-:W-:Y:S01]  /*10e0*/  IADD3 R65, P3, R24, 0x100, RZ ;  /* 0x0000010018417810 */ /* 0x000fe20007f7e0ff */
[----:B------:R-:W-:Y:S01]  /*10f0*/  IMAD.X R54, RZ, RZ, R61, P2 ;  /* 0x000000ffff367224 */ /* 0x000fe200010e063d */
[----:B---3--:R-:W-:Y:S01]  /*1100*/  IADD3 R63, P2, R22, 0x100, RZ ;  /* 0x00000100163f7810 */ /* 0x008fe20007f5e0ff */
[----:B------:R-:W-:-:S04]  /*1110*/  DEPBAR.LE SB0, 0x0 ;  /* 0x000080000000791a */ /* 0x000fc80000000000 */
[----:B------:R-:W-:Y:S01]  /*1120*/  BAR.SYNC.DEFER_BLOCKING 0x0 ;  /* 0x0000000000007b1d */ /* 0x000fe20000010000 */
[----:B------:R-:W-:Y:S01]  /*1130*/  IADD3 R61, P1, R20, 0x100, RZ ;  /* 0x00000100143d7810 */ /* 0x000fe20007f3e0ff */
[----:B------:R-:W-:Y:S01]  /*1140*/  IMAD.X R58, RZ, RZ, R11, P0 ;  /* 0x000000ffff3a7224 */ /* 0x000fe200000e060b */
[-C--:B------:R-:W-:Y:S01]  /*1150*/  LOP3.LUT R38, R38, R5.reuse, RZ, 0xfc, !PT ;  /* 0x0000000526267212 */ /* 0x080fe200078efcff */
[----:B------:R-:W-:Y:S01]  /*1160*/  IMAD.X R64, RZ, RZ, R25, P3 ;  /* 0x000000ffff407224 */ /* 0x000fe200018e0619 */
[-C--:B------:R-:W-:Y:S01]  /*1170*/  LOP3.LUT R37, R8, R5.reuse, RZ, 0xfc, !PT ;  /* 0x0000000508257212 */ /* 0x080fe200078efcff */
[----:B------:R-:W-:Y:S01]  /*1180*/  IMAD.X R62, RZ, RZ, R23, P2 ;  /* 0x000000ffff3e7224 */ /* 0x000fe200010e0617 */
[-C--:B------:R-:W-:Y:S01]  /*1190*/  LOP3.LUT R36, R36, R5.reuse, RZ, 0xfc, !PT ;  /* 0x0000000524247212 */ /* 0x080fe200078efcff */
[----:B------:R-:W-:Y:S01]  /*11a0*/  IMAD.X R60, RZ, RZ, R21, P1 ;  /* 0x000000ffff3c7224 */ /* 0x000fe200008e0615 */
[----:B------:R-:W-:Y:S02]  /*11b0*/  LOP3.LUT R35, R6, R5, RZ, 0xfc, !PT ;  /* 0x0000000506237212 */ /* 0x000fe400078efcff */
[----:B------:R-:W-:-:S02]  /*11c0*/  CS2R R6, SRZ ;  /* 0x0000000000067805 */ /* 0x000fc4000001ff00 */
[-C--:B------:R-:W-:Y:S02]  /*11d0*/  LOP3.LUT R34, R34, R5.reuse, RZ, 0xfc, !PT ;  /* 0x0000000522227212 */ /* 0x080fe400078efcff */
[----:B------:R-:W-:Y:S02]  /*11e0*/  CS2R R8, SRZ ;  /* 0x0000000000087805 */ /* 0x000fe4000001ff00 */
[-C--:B------:R-:W-:Y:S02]  /*11f0*/  LOP3.LUT R33, R4, R5.reuse, RZ, 0xfc, !PT ;  /* 0x0000000504217212 */ /* 0x080fe400078efcff */
[----:B--2---:R-:W-:Y:S02]  /*1200*/  CS2R R10, SRZ ;  /* 0x00000000000a7805 */ /* 0x004fe4000001ff00 */
[----:B------:R-:W-:Y:S02]  /*1210*/  LOP3.LUT R32, R32, R5, RZ, 0xfc, !PT ;  /* 0x0000000520207212 */ /* 0x000fe400078efcff */
[----:B------:R-:W-:Y:S01]  /*1220*/  CS2R R4, SRZ ;  /* 0x0000000000047805 */ /* 0x000fe2000001ff00 */
[----:B------:R1:W2:Y:S04]  /*1230*/  LDSM.16.M88.4 R12, [R44+UR4] ;  /* 0x000000042c0c783b */ /* 0x0002a80008000200 */
[----:B----4-:R1:W3:Y:S02]  /*1240*/  LDSM.16.M88.4 R16, [R41+UR4+0x2000] ;  /* 0x002000042910783b */ /* 0x0102e40008000200 */
.L_x_0:
[----:B------:R-:W-:-:S01]  /*1250*/  LDSM.16.M88.4 R20, [R38+UR4] ;  /* 0x000000042614783b */ /* 0x000fc20008000200 */
[----:B--23--:R-:W-:Y:S03]  /*1260*/  HMMA.16816.F32.BF16 R4, R12, R16, R4 ;  /* 0x000000100c04723c */ /* 0x00cfe60000041804 */
[----:B------:R-:W2:Y:S02]  /*1270*/  LDSM.16.M88.4 R24, [R31+UR4+0x2000] ;  /* 0x002000041f18783b */ /* 0x000ea40008000200 */
[C---:B------:R-:W-:Y:S01]  /*1280*/  ISETP.GE.U32.AND P4, PT, R66.reuse, 0xf80, PT ;  /* 0x00000f804200780c */ /* 0x040fe20003f86070 */
[----:B------:R-:W-:Y:S01]  /*1290*/  HMMA.16816.F32.BF16 R8, R12, R18, R8 ;  /* 0x000000120c08723c */ /* 0x000fe20000041808 */
[----:B------:R-:W-:Y:S04]  /*12a0*/  LDSM.16.M88.4 R12, [R37+UR4] ;  /* 0x00000004250c783b */ /* 0x000fe80008000200 */
[----:B------:R-:W3:Y:S01]  /*12b0*/  LDSM.16.M88.4 R16, [R30+UR4+0x2000] ;  /* 0x002000041e10783b */ /* 0x000ee20008000200 */
[----:B------:R-:W-:Y:S11]  /*12c0*/  VIADD R66, R66, 0x80 ;  /* 0x0000008042427836 */ /* 0x000ff60000000000 */
[----:B------:R-:W-:-:S01]  /*12d0*/  @!UPT UIADD3 URZ, URZ, URZ, URZ ;  /* 0x0000003f3f3ff290 */ /* 0x000fc2000fffe03f */
[----:B--2---:R-:W-:Y:S06]  /*12e0*/  HMMA.16816.F32.BF16 R4, R20, R24, R4 ;  /* 0x000000181404723c */ /* 0x004fec0000041804 */
[----:B------:R-:W-:Y:S01]  /*12f0*/  HMMA.16816.F32.BF16 R8, R20, R26, R8 ;  /* 0x0000001a1408723c */ /* 0x000fe20000041808 */
[----:B------:R-:W-:Y:S04]  /*1300*/  LDSM.16.M88.4 R20, [R36+UR4] ;  /* 0x000000042414783b */ /* 0x000fe80008000200 */
[----:B------:R-:W2:Y:S11]  /*1310*/  LDSM.16.M88.4 R24, [R29+UR4+0x2000] ;  /* 0x002000041d18783b */ /* 0x000eb60008000200 */
[----:B------:R-:W-:-:S02]  /*1320*/  @!UPT UIADD3 URZ, URZ, URZ, URZ ;  /* 0x0000003f3f3ff290 */ /* 0x000fc4000fffe03f */
[----:B---3--:R-:W-:Y:S06]  /*1330*/  HMMA.16816.F32.BF16 R4, R12, R16, R4 ;  /* 0x000000100c04723c */ /* 0x008fec0000041804 */
[----:B------:R-:W-:Y:S01]  /*1340*/  HMMA.16816.F32.BF16 R8, R12, R18, R8 ;  /* 0x000000120c08723c */ /* 0x000fe20000041808 */
[----:B------:R-:W-:Y:S04]  /*1350*/  LDSM.16.M88.4 R12, [R35+UR4] ;  /* 0x00000004230c783b */ /* 0x000fe80008000200 */
[----:B------:R-:W3:Y:S11]  /*1360*/  LDSM.16.M88.4 R16, [R28+UR4+0x2000] ;  /* 0x002000041c10783b */ /* 0x000ef60008000200 */
[----:B------:R-:W-:-:S02]  /*1370*/  @!UPT UIADD3 URZ, URZ, URZ, URZ ;  /* 0x0000003f3f3ff290 */ /* 0x000fc4000fffe03f */
        /* <DEDUP_REMOVED lines=13> */
[----:B------:R-:W2:Y:S01]  /*1450*/  LDSM.16.M88.4 R24, [R0+UR4+0x2000] ;  /* 0x002000040018783b */ /* 0x000ea20008000200 */
[----:B------:R-:W-:Y:S11]  /*1460*/  BAR.SYNC.DEFER_BLOCKING 0x0 ;  /* 0x0000000000007b1d */ /* 0x000ff60000010000 */
[----:B------:R-:W-:-:S01]  /*1470*/  @!UPT UIADD3 URZ, URZ, URZ, URZ ;  /* 0x0000003f3f3ff290 */ /* 0x000fc2000fffe03f */
[----:B---3--:R-:W-:Y:S06]  /*1480*/  HMMA.16816.F32.BF16 R4, R12, R16, R4 ;  /* 0x000000100c04723c */ /* 0x008fec0000041804 */
[----:B------:R-:W-:Y:S11]  /*1490*/  HMMA.16816.F32.BF16 R8, R12, R18, R8 ;  /* 0x000000120c08723c */ /* 0x000ff60000041808 */
[----:B------:R-:W-:Y:S07]  /*14a0*/  @!UPT UIADD3 URZ, URZ, URZ, URZ ;  /* 0x0000003f3f3ff290 */ /* 0x000fee000fffe03f */
[----:B--2---:R-:W-:Y:S05]  /*14b0*/  HMMA.16816.F32.BF16 R4, R20, R24, R4 ;  /* 0x000000181404723c */ /* 0x004fea0000041804 */
[----:B------:R-:W-:-:S01]  /*14c0*/  IADD3 R14, P1, R51, UR8, RZ ;  /* 0x00000008330e7c10 */ /* 0x000fc2000ff3e0ff */
[----:B------:R-:W-:Y:S05]  /*14d0*/  HMMA.16816.F32.BF16 R8, R20, R26, R8 ;  /* 0x0000001a1408723c */ /* 0x000fea0000041808 */
[----:B------:R-:W-:Y:S02]  /*14e0*/  IADD3 R18, P0, R53, UR8, RZ ;  /* 0x0000000835127c10 */ /* 0x000fe4000ff1e0ff */
[----:B------:R-:W-:Y:S04]  /*14f0*/  IADD3.X R15, R50, UR5, RZ, P1, !PT ;  /* 0x00000005320f7c10 */ /* 0x000fe80008ffe4ff */
[----:B------:R-:W-:Y:S01]  /*1500*/  IADD3 R68, P1, R55, UR8, RZ ;  /* 0x0000000837447c10 */ /* 0x000fe2000ff3e0ff */
[----:B------:R-:W-:Y:S01]  /*1510*/  @!PT LDS RZ, [RZ] ;  /* 0x00000000fffff984 */ /* 0x000fe20000000800 */
[----:B------:R-:W-:Y:S01]  /*1520*/  @!PT LDS RZ, [RZ] ;  /* 0x00000000fffff984 */ /* 0x000fe20000000800 */
[----:B------:R-:W-:Y:S01]  /*1530*/  @!PT LDS RZ, [RZ] ;  /* 0x00000000fffff984 */ /* 0x000fe20000000800 */
[----:B------:R2:W-:Y:S01]  /*1540*/  LDGSTS.E.BYPASS.LTC128B.128 [R49], desc[UR6][R14.64], !P4 ;  /* 0x000000000e317fae */ /* 0x0005e2000e101d46 */
[----:B------:R-:W-:Y:S02]  /*1550*/  IADD3.X R19, R52, UR5, RZ, P0, !PT ;  /* 0x0000000534137c10 */ /* 0x000fe400087fe4ff */
[----:B------:R-:W-:Y:S02]  /*1560*/  IADD3.X R69, R54, UR5, RZ, P1, !PT ;  /* 0x0000000536457c10 */ /* 0x000fe40008ffe4ff */
[----:B------:R-:W-:Y:S01]  /*1570*/  IADD3 R24, P0, R57, UR8, RZ ;  /* 0x0000000839187c10 */ /* 0x000fe2000ff1e0ff */
[----:B------:R3:W-:Y:S01]  /*1580*/  LDGSTS.E.BYPASS.LTC128B.128 [R48], desc[UR6][R18.64], !P4 ;  /* 0x0000000012307fae */ /* 0x0007e2000e101d46 */
[----:B------:R-:W-:Y:S02]  /*1590*/  IADD3 R16, P3, R59, UR8, RZ ;  /* 0x000000083b107c10 */ /* 0x000fe4000ff7e0ff */
[----:B------:R-:W-:Y:S01]  /*15a0*/  IADD3.X R25, R56, UR5, RZ, P0, !PT ;  /* 0x0000000538197c10 */ /* 0x000fe200087fe4ff */
[----:B------:R4:W-:Y:S01]  /*15b0*/  LDGSTS.E.BYPASS.LTC128B.128 [R47], desc[UR6][R68.64], !P4 ;  /* 0x00000000442f7fae */ /* 0x0009e2000e101d46 */
[----:B------:R-:W-:Y:S03]  /*15c0*/  IADD3.X R17, R58, UR5, RZ, P3, !PT ;  /* 0x000000053a117c10 */ /* 0x000fe60009ffe4ff */
[----:B-1----:R-:W-:Y:S04]  /*15d0*/  LDGSTS.E.BYPASS.LTC128B.128 [R46], desc[UR6][R24.64], !P4 ;  /* 0x00000000182e7fae */ /* 0x002fe8000e101d46 */
[----:B------:R-:W0:Y:S04]  /*15e0*/  LDGDEPBAR ;  /* 0x00000000000079af */ /* 0x000e280000000000 */
[----:B------:R-:W-:Y:S01]  /*15f0*/  LDGSTS.E.BYPASS.LTC128B.128 [R49+0x2000], desc[UR6][R16.64], !P4 ;  /* 0x0200000010317fae */ /* 0x000fe2000e101d46 */
[----:B--2---:R-:W-:Y:S04]  /*1600*/  IADD3 R14, P2, R61, UR8, RZ ;  /* 0x000000083d0e7c10 */ /* 0x004fe8000ff5e0ff */
[----:B------:R-:W-:Y:S02]  /*1610*/  IADD3.X R15, R60, UR5, RZ, P2, !PT ;  /* 0x000000053c0f7c10 */ /* 0x000fe400097fe4ff */
[----:B---3--:R-:W-:Y:S03]  /*1620*/  IADD3 R18, P1, R63, UR8, RZ ;  /* 0x000000083f127c10 */ /* 0x008fe6000ff3e0ff */
[----:B------:R1:W-:Y:S01]  /*1630*/  LDGSTS.E.BYPASS.LTC128B.128 [R48+0x2000], desc[UR6][R14.64], !P4 ;  /* 0x020000000e307fae */ /* 0x0003e2000e101d46 */
[----:B----4-:R-:W-:Y:S01]  /*1640*/  IADD3 R68, P0, R65, UR8, RZ ;  /* 0x0000000841447c10 */ /* 0x010fe2000ff1e0ff */
[----:B------:R-:W-:Y:S01]  /*1650*/  UIADD3 UR8, UP0, UR8, 0x100, URZ ;  /* 0x0000010008087890 */ /* 0x000fe2000ff1e03f */
[----:B------:R-:W-:Y:S02]  /*1660*/  IADD3.X R19, R62, UR5, RZ, P1, !PT ;  /* 0x000000053e137c10 */ /* 0x000fe40008ffe4ff */
[----:B------:R-:W-:Y:S01]  /*1670*/  IADD3.X R69, R64, UR5, RZ, P0, !PT ;  /* 0x0000000540457c10 */ /* 0x000fe200087fe4ff */
[----:B------:R-:W-:Y:S02]  /*1680*/  UIADD3.X UR5, URZ, UR5, URZ, UP0, !UPT ;  /* 0x000000053f057290 */ /* 0x000fe400087fe43f */
[----:B------:R4:W-:Y:S04]  /*1690*/  LDGSTS.E.BYPASS.LTC128B.128 [R47+0x2000], desc[UR6][R18.64], !P4 ;  /* 0x02000000122f7fae */ /* 0x0009e8000e101d46 */
[----:B------:R3:W-:Y:S04]  /*16a0*/  LDGSTS.E.BYPASS.LTC128B.128 [R46+0x2000], desc[UR6][R68.64], !P4 ;  /* 0x02000000442e7fae */ /* 0x0007e8000e101d46 */
[----:B------:R-:W0:Y:S01]  /*16b0*/  LDGDEPBAR ;  /* 0x00000000000079af */ /* 0x000e220000000000 */
[----:B------:R-:W-:Y:S04]  /*16c0*/  DEPBAR.LE SB0, 0x0 ;  /* 0x000080000000791a */ /* 0x000fe80000000000 */
[----:B------:R-:W-:Y:S06]  /*16d0*/  BAR.SYNC.DEFER_BLOCKING 0x0 ;  /* 0x0000000000007b1d */ /* 0x000fec0000010000 */
[----:B-1----:R3:W2:Y:S04]  /*16e0*/  LDSM.16.M88.4 R12, [R44+UR4] ;  /* 0x000000042c0c783b */ /* 0x0026a80008000200 */
[----:B----4-:R3:W2:Y:S01]  /*16f0*/  LDSM.16.M88.4 R16, [R41+UR4+0x2000] ;  /* 0x002000042910783b */ /* 0x0106a20008000200 */
[----:B------:R-:W-:Y:S08]  /*1700*/  @!P4 BRA `(.L_x_0) ;  /* 0xfffffff800d0c947 */ /* 0x000ff0000383ffff */
[----:B------:R-:W-:-:S04]  /*1710*/  DEPBAR.LE SB0, 0x0 ;  /* 0x000080000000791a */ /* 0x000fc80000000000 */
[C---:B--2---:R-:W-:Y:S01]  /*1720*/  LOP3.LUT R13, R40.reuse, 0x1f, RZ, 0xc0, !PT ;  /* 0x0000001f280d7812 */ /* 0x044fe200078ec0ff */
[----:B------:R-:W1:Y:S01]  /*1730*/  LDC.64 R14, c[0x0][0x220] ;  /* 0x00008800ff0e7b82 */ /* 0x000e620000000a00 */
[C---:B------:R-:W-:Y:S01]  /*1740*/  LOP3.LUT R2, R40.reuse, 0x3, RZ, 0xc0, !PT ;  /* 0x0000000328027812 */ /* 0x040fe200078ec0ff */
[----:B------:R-:W-:Y:S01]  /*1750*/  IMAD.SHL.U32 R40, R40, 0x8, RZ ;  /* 0x0000000828287824 */ /* 0x000fe200078e00ff */
[----:B------:R-:W-:Y:S02]  /*1760*/  LOP3.LUT R3, R42, 0x8, RZ, 0xc0, !PT ;  /* 0x000000082a037812 */ /* 0x000fe400078ec0ff */
[----:B------:R-:W-:Y:S02]  /*1770*/  SHF.R.U32.HI R13, RZ, 0x2, R13 ;  /* 0x00000002ff0d7819 */ /* 0x000fe4000001160d */
[----:B------:R-:W-:Y:S01]  /*1780*/  F2FP.BF16.F32.PACK_AB R4, R5, R4 ;  /* 0x000000040504723e */ /* 0x000fe200000010ff */
[----:B------:R-:W-:Y:S01]  /*1790*/  IMAD R0, R2, 0x2, R3 ;  /* 0x0000000202007824 */ /* 0x000fe200078e0203 */
[----:B------:R-:W-:-:S02]  /*17a0*/  LOP3.LUT R3, R13, 0x10, R42, 0xf8, !PT ;  /* 0x000000100d037812 */ /* 0x000fc400078ef82a */
[----:B------:R-:W-:Y:S02]  /*17b0*/  F2FP.BF16.F32.PACK_AB R6, R7, R6 ;  /* 0x000000060706723e */ /* 0x000fe400000010ff */
[----:B------:R-:W-:Y:S01]  /*17c0*/  F2FP.BF16.F32.PACK_AB R8, R9, R8 ;  /* 0x000000080908723e */ /* 0x000fe200000010ff */
[----:B------:R-:W-:Y:S01]  /*17d0*/  IMAD R0, R3, 0x28, R0 ;  /* 0x0000002803007824 */ /* 0x000fe200078e0200 */
[----:B------:R-:W-:Y:S02]  /*17e0*/  F2FP.BF16.F32.PACK_AB R10, R11, R10 ;  /* 0x0000000a0b0a723e */ /* 0x000fe400000010ff */
[----:B------:R-:W-:Y:S02]  /*17f0*/  LOP3.LUT R43, R43, 0x18, R40, 0xf8, !PT ;  /* 0x000000182b2b7812 */ /* 0x000fe400078ef828 */
[----:B------:R-:W-:Y:S01]  /*1800*/  LEA R3, R0, UR4, 0x1 ;  /* 0x0000000400037c11 */ /* 0x000fe2000f8e08ff */
[----:B------:R-:W-:Y:S01]  /*1810*/  BAR.SYNC.DEFER_BLOCKING 0x0 ;  /* 0x0000000000007b1d */ /* 0x000fe20000010000 */
[----:B------:R-:W-:-:S02]  /*1820*/  LOP3.LUT R0, R45, 0x1f, R42, 0xf8, !PT ;  /* 0x0000001f2d007812 */ /* 0x000fc400078ef82a */
[----:B------:R-:W-:Y:S02]  /*1830*/  LOP3.LUT R13, R13, 0x18, R42, 0xf8, !PT ;  /* 0x000000180d0d7812 */ /* 0x000fe400078ef82a */
[----:B------:R-:W-:-:S03]  /*1840*/  ISETP.GE.AND P0, PT, R0, R39, PT ;  /* 0x000000270000720c */ /* 0x000fc60003f06270 */
[----:B------:R-:W-:Y:S01]  /*1850*/  IMAD R13, R13, 0x5, R2 ;  /* 0x000000050d0d7824 */ /* 0x000fe200078e0202 */
[----:B------:R-:W-:Y:S01]  /*1860*/  ISETP.LT.AND P0, PT, R43, 0xc00, !P0 ;  /* 0x00000c002b00780c */ /* 0x000fe20004701270 */
[----:B------:R-:W-:Y:S02]  /*1870*/  IMAD R43, R0, 0xc00, R43 ;  /* 0x00000c00002b7824 */ /* 0x000fe400078e022b */
[----:B------:R-:W-:Y:S02]  /*1880*/  IMAD.SHL.U32 R13, R13, 0x8, RZ ;  /* 0x000000080d0d7824 */ /* 0x000fe400078e00ff */
[----:B-1----:R-:W-:Y:S01]  /*1890*/  IMAD.WIDE R14, R43, 0x2, R14 ;  /* 0x000000022b0e7825 */ /* 0x002fe200078e020e */
[----:B------:R1:W-:Y:S04]  /*18a0*/  STS [R3], R4 ;  /* 0x0000000403007388 */ /* 0x0003e80000000800 */
[----:B------:R2:W-:Y:S04]  /*18b0*/  STS [R3+0x280], R6 ;  /* 0x0002800603007388 */ /* 0x0005e80000000800 */
[----:B------:R2:W-:Y:S04]  /*18c0*/  STS [R3+0x20], R8 ;  /* 0x0000200803007388 */ /* 0x0005e80000000800 */
[----:B------:R2:W-:Y:S01]  /*18d0*/  STS [R3+0x2a0], R10 ;  /* 0x0002a00a03007388 */ /* 0x0005e20000000800 */
[----:B-1----:R-:W-:Y:S01]  /*18e0*/  LEA R4, R13, UR4, 0x1 ;  /* 0x000000040d047c11 */ /* 0x002fe2000f8e08ff */
[----:B------:R-:W-:Y:S06]  /*18f0*/  BAR.SYNC.DEFER_BLOCKING 0x0 ;  /* 0x0000000000007b1d */ /* 0x000fec0000010000 */
[----:B--2---:R-:W-:Y:S05]  /*1900*/  @!P0 EXIT ;  /* 0x000000000000894d */ /* 0x004fea0003800000 */
[----:B------:R-:W1:Y:S04]  /*1910*/  LDS.128 R4, [R4] ;  /* 0x0000000004047984 */ /* 0x000e680000000c00 */
[----:B-1----:R-:W-:Y:S01]  /*1920*/  STG.E.128 desc[UR6][R14.64], R4 ;  /* 0x000000040e007986 */ /* 0x002fe2000c101d06 */
[----:B------:R-:W-:Y:S05]  /*1930*/  EXIT ;  /* 0x000000000000794d */ /* 0x000fea0003800000 */
.L_x_1:
[----:B------:R-:W-:-:S00]  /*1940*/  BRA `(.L_x_1) ;  /* 0xfffffffc00fc7947 */ /* 0x000fc0000383ffff */
[----:B------:R-:W-:-:S00]  /*1950*/  NOP ;  /* 0x0000000000007918 */ /* 0x000fc00000000000 */
        /* <DEDUP_REMOVED lines=10> */
.L_x_2:


//--------------------- .nv.shared.triton_mm      --------------------------
	.section	.nv.shared.triton_mm,"aw",@nobits
	.sectionflags	@""
	.align	16
	.zero		1024


//--------------------- .nv.constant0.triton_mm   --------------------------
	.section	.nv.constant0.triton_mm,"a",@progbits
	.sectionflags	@""
	.align	4
.nv.constant0.triton_mm:
	.zero		556
